	.headerflags	@"EF_CUDA_TEXMODE_UNIFIED EF_CUDA_64BIT_ADDRESS EF_CUDA_SM89 EF_CUDA_VIRTUAL_SM(EF_CUDA_SM89)"
	.elftype	@"ET_EXEC"


//--------------------- .nv.info                  --------------------------
	.section	.nv.info,"",@"SHT_CUDA_INFO"
	.align	4


	//----- nvinfo : EIATTR_REGCOUNT
	.align		4
        /*0000*/ 	.byte	0x04, 0x2f
        /*0002*/ 	.short	(.L_2 - .L_1)
	.align		4
.L_1:
        /*0004*/ 	.word	index@(triton__0d1de)
        /*0008*/ 	.word	0x00000012


	//----- nvinfo : EIATTR_MAX_STACK_SIZE
	.align		4
.L_2:
        /*000c*/ 	.byte	0x04, 0x23
        /*000e*/ 	.short	(.L_4 - .L_3)
	.align		4
.L_3:
        /*0010*/ 	.word	index@(triton__0d1de)
        /*0014*/ 	.word	0x00000000


	//----- nvinfo : EIATTR_MIN_STACK_SIZE
	.align		4
.L_4:
        /*0018*/ 	.byte	0x04, 0x12
        /*001a*/ 	.short	(.L_6 - .L_5)
	.align		4
.L_5:
        /*001c*/ 	.word	index@(triton__0d1de)
        /*0020*/ 	.word	0x00000000


	//----- nvinfo : EIATTR_FRAME_SIZE
	.align		4
.L_6:
        /*0024*/ 	.byte	0x04, 0x11
        /*0026*/ 	.short	(.L_8 - .L_7)
	.align		4
.L_7:
        /*0028*/ 	.word	index@(triton__0d1de)
        /*002c*/ 	.word	0x00000000
.L_8:


//--------------------- .nv.info.triton__0d1de    --------------------------
	.section	.nv.info.triton__0d1de,"",@"SHT_CUDA_INFO"
	.align	4


	//----- nvinfo : EIATTR_CUDA_API_VERSION
	.align		4
        /*0000*/ 	.byte	0x04, 0x37
        /*0002*/ 	.short	(.L_10 - .L_9)
.L_9:
        /*0004*/ 	.word	0x0000007b


	//----- nvinfo : EIATTR_PARAM_CBANK
	.align		4
.L_10:
        /*0008*/ 	.byte	0x04, 0x0a
        /*000a*/ 	.short	(.L_12 - .L_11)
	.align		4
.L_11:
        /*000c*/ 	.word	index@(.nv.constant0.triton__0d1de)
        /*0010*/ 	.short	0x0160
        /*0012*/ 	.short	0x000c


	//----- nvinfo : EIATTR_CBANK_PARAM_SIZE
	.align		4
.L_12:
        /*0014*/ 	.byte	0x03, 0x19
        /*0016*/ 	.short	0x000c


	//----- nvinfo : EIATTR_KPARAM_INFO
	.align		4
        /*0018*/ 	.byte	0x04, 0x17
        /*001a*/ 	.short	(.L_14 - .L_13)
.L_13:
        /*001c*/ 	.word	0x00000000
        /*0020*/ 	.short	0x0001
        /*0022*/ 	.short	0x0008
        /*0024*/ 	.byte	0x00, 0xf0, 0x11, 0x00


	//----- nvinfo : EIATTR_KPARAM_INFO
	.align		4
.L_14:
        /*0028*/ 	.byte	0x04, 0x17
        /*002a*/ 	.short	(.L_16 - .L_15)
.L_15:
        /*002c*/ 	.word	0x00000000
        /*0030*/ 	.short	0x0000
        /*0032*/ 	.short	0x0000
        /*0034*/ 	.byte	0x00, 0xf0, 0x21, 0x00


	//----- nvinfo : EIATTR_MAXREG_COUNT
	.align		4
.L_16:
        /*0038*/ 	.byte	0x03, 0x1b
        /*003a*/ 	.short	0x00ff


	//----- nvinfo : EIATTR_EXIT_INSTR_OFFSETS
	.align		4
        /*003c*/ 	.byte	0x04, 0x1c
        /*003e*/ 	.short	(.L_18 - .L_17)


	//   ....[0]....
.L_17:
        /*0040*/ 	.word	0x00000db0


	//----- nvinfo : EIATTR_MAX_THREADS
	.align		4
.L_18:
        /*0044*/ 	.byte	0x04, 0x05
        /*0046*/ 	.short	(.L_20 - .L_19)
.L_19:
        /*0048*/ 	.word	0x00000080
        /*004c*/ 	.word	0x00000001
        /*0050*/ 	.word	0x00000001


	//----- nvinfo : EIATTR_CRS_STACK_SIZE
	.align		4
.L_20:
        /*0054*/ 	.byte	0x04, 0x1e
        /*0056*/ 	.short	(.L_22 - .L_21)
.L_21:
        /*0058*/ 	.word	0x00000000
.L_22:


//--------------------- .nv.rel.action            --------------------------
	.section	.nv.rel.action,"",@"SHT_CUDA_RELOCINFO"
	.align	8
	.sectionentsize	8
        /*0000*/ 	.byte	0x73, 0x00, 0x00, 0x00, 0x00, 0x00, 0x00, 0x00, 0x00, 0x00, 0x00, 0x11, 0x25, 0x00, 0x05, 0x36


//--------------------- .nv.constant0.triton__0d1de --------------------------
	.section	.nv.constant0.triton__0d1de,"a",@progbits
	.align	4
.nv.constant0.triton__0d1de:
	.zero		364


//--------------------- .text.triton__0d1de       --------------------------
	.section	.text.triton__0d1de,"ax",@progbits
	.sectioninfo	@"SHI_REGISTERS=18"
	.align	128
        .global         triton__0d1de
        .type           triton__0d1de,@function
        .size           triton__0d1de,(.L_x_25 - triton__0d1de)
        .other          triton__0d1de,@"STO_CUDA_ENTRY STV_DEFAULT"
triton__0d1de:
.text.triton__0d1de:
[----:B------:R-:W-:-:S02]  /*0000*/  MOV R1, c[0x0][0x28] ;  /* 0x00000a0000017a02 */ /* 0x000fc40000000f00 */
[----:B------:R-:W0:Y:S01]  /*0010*/  S2R R0, SR_TID.X ;  /* 0x0000000000007919 */ /* 0x000e220000002100 */
[----:B------:R-:W-:Y:S01]  /*0020*/  MOV R5, 0x2 ;  /* 0x0000000200057802 */ /* 0x000fe20000000f00 */
[----:B------:R-:W-:Y:S02]  /*0030*/  ULDC.64 UR4, c[0x0][0x118] ;  /* 0x0000460000047ab9 */ /* 0x000fe40000000a00 */
[----:B------:R-:W1:Y:S01]  /*0040*/  S2R R3, SR_CTAID.X ;  /* 0x0000000000037919 */ /* 0x000e620000002500 */
[----:B0-----:R-:W-:-:S04]  /*0050*/  SHF.L.U32 R0, R0, 0x3, RZ ;  /* 0x0000000300007819 */ /* 0x001fc800000006ff */
[----:B------:R-:W-:-:S04]  /*0060*/  LOP3.LUT R0, R0, 0x3f8, RZ, 0xc0, !PT ;  /* 0x000003f800007812 */ /* 0x000fc800078ec0ff */
[----:B-1----:R-:W-:-:S05]  /*0070*/  LEA R0, R3, R0, 0xa ;  /* 0x0000000003007211 */ /* 0x002fca00078e50ff */
[----:B------:R-:W-:-:S05]  /*0080*/  IMAD.WIDE R2, R0, R5, c[0x0][0x160] ;  /* 0x0000580000027625 */ /* 0x000fca00078e0205 */
[----:B------:R-:W2:Y:S01]  /*0090*/  LDG.E.128 R4, [R2.64] ;  /* 0x0000000402047981 */ /* 0x000ea2000c1e1d00 */
[----:B------:R-:W-:Y:S01]  /*00a0*/  BSSY B0, `(.L_x_0) ;  /* 0x0000026000007945 */ /* 0x000fe20003800000 */
[C---:B--2---:R-:W-:Y:S02]  /*00b0*/  SHF.L.U32 R0, R4.reuse, 0x10, RZ ;  /* 0x0000001004007819 */ /* 0x044fe400000006ff */
[----:B------:R-:W-:Y:S02]  /*00c0*/  PRMT R4, R4, 0x7632, R4 ;  /* 0x0000763204047816 */ /* 0x000fe40000000004 */
[----:B------:R-:W-:Y:S01]  /*00d0*/  SHF.L.U32 R8, R5, 0x10, RZ ;  /* 0x0000001005087819 */ /* 0x000fe200000006ff */
[----:B------:R-:W-:Y:S01]  /*00e0*/  FMUL R0, R0, 0.0625 ;  /* 0x3d80000000007820 */ /* 0x000fe20000400000 */
[----:B------:R-:W-:-:S03]  /*00f0*/  SHF.L.U32 R4, R4, 0x10, RZ ;  /* 0x0000001004047819 */ /* 0x000fc600000006ff */
[----:B------:R-:W-:Y:S01]  /*0100*/  FMUL R12, R0, 0.019999999552965164185 ;  /* 0x3ca3d70a000c7820 */ /* 0x000fe20000400000 */
[----:B------:R-:W-:Y:S01]  /*0110*/  PRMT R0, R5, 0x7632, R0 ;  /* 0x0000763205007816 */ /* 0x000fe20000000000 */
[----:B------:R-:W-:Y:S01]  /*0120*/  FMUL R8, R8, 0.0625 ;  /* 0x3d80000008087820 */ /* 0x000fe20000400000 */
[----:B------:R-:W-:Y:S01]  /*0130*/  PRMT R5, R6, 0x7632, R5 ;  /* 0x0000763206057816 */ /* 0x000fe20000000005 */
[----:B------:R-:W-:Y:S01]  /*0140*/  FADD.FTZ R13, |R12|, -RZ ;  /* 0x800000ff0c0d7221 */ /* 0x000fe20000010200 */
[----:B------:R-:W-:Y:S01]  /*0150*/  SHF.L.U32 R6, R6, 0x10, RZ ;  /* 0x0000001006067819 */ /* 0x000fe200000006ff */
[----:B------:R-:W-:Y:S01]  /*0160*/  FMUL R11, R4, 0.0625 ;  /* 0x3d800000040b7820 */ /* 0x000fe20000400000 */
[----:B------:R-:W-:Y:S01]  /*0170*/  SHF.L.U32 R0, R0, 0x10, RZ ;  /* 0x0000001000007819 */ /* 0x000fe200000006ff */
[----:B------:R-:W-:Y:S01]  /*0180*/  FMUL R4, R8, 0.019999999552965164185 ;  /* 0x3ca3d70a08047820 */ /* 0x000fe20000400000 */
[----:B------:R-:W-:Y:S01]  /*0190*/  FSETP.GE.AND P0, PT, R13, 0.60000002384185791016, PT ;  /* 0x3f19999a0d00780b */ /* 0x000fe20003f06000 */
[----:B------:R-:W-:Y:S01]  /*01a0*/  FMUL R11, R11, 0.019999999552965164185 ;  /* 0x3ca3d70a0b0b7820 */ /* 0x000fe20000400000 */
[----:B------:R-:W-:Y:S01]  /*01b0*/  SHF.L.U32 R10, R5, 0x10, RZ ;  /* 0x00000010050a7819 */ /* 0x000fe200000006ff */
[----:B------:R-:W-:Y:S01]  /*01c0*/  FMUL R5, R6, 0.0625 ;  /* 0x3d80000006057820 */ /* 0x000fe20000400000 */
[----:B------:R-:W-:-:S09]  /*01d0*/  FMUL R9, R0, 0.0625 ;  /* 0x3d80000000097820 */ /* 0x000fd20000400000 */
[----:B------:R-:W-:Y:S05]  /*01e0*/  @!P0 BRA `(.L_x_1) ;  /* 0x000000a000008947 */ /* 0x000fea0003800000 */
[C---:B------:R-:W-:Y:S01]  /*01f0*/  FMUL R0, R13.reuse, 2.8853900432586669922 ;  /* 0x4038aa3b0d007820 */ /* 0x040fe20000400000 */
[----:B------:R-:W-:Y:S02]  /*0200*/  MOV R15, 0x3f800000 ;  /* 0x3f800000000f7802 */ /* 0x000fe40000000f00 */
[----:B------:R-:W-:-:S03]  /*0210*/  FSETP.GE.AND P0, PT, R13, 9.010913848876953125, PT ;  /* 0x41102cb40d00780b */ /* 0x000fc60003f06000 */
[----:B------:R-:W0:Y:S02]  /*0220*/  MUFU.EX2 R0, R0 ;  /* 0x0000000000007308 */ /* 0x000e240000000800 */
[----:B0-----:R-:W-:-:S06]  /*0230*/  FADD R8, R0, 1 ;  /* 0x3f80000000087421 */ /* 0x001fcc0000000000 */
[----:B------:R-:W0:Y:S02]  /*0240*/  MUFU.RCP R8, R8 ;  /* 0x0000000800087308 */ /* 0x000e240000001000 */
[----:B0-----:R-:W-:-:S05]  /*0250*/  FFMA.FTZ R6, R8, -2, R15 ;  /* 0xc000000008067823 */ /* 0x001fca000001000f */
[----:B------:R-:W-:-:S04]  /*0260*/  FSEL R13, R6, 1, !P0 ;  /* 0x3f800000060d7808 */ /* 0x000fc80004000000 */
[----:B------:R-:W-:Y:S01]  /*0270*/  LOP3.LUT R6, R13, 0x80000000, R12, 0xf8, !PT ;  /* 0x800000000d067812 */ /* 0x000fe200078ef80c */
[----:B------:R-:W-:Y:S05]  /*0280*/  BRA `(.L_x_2) ;  /* 0x0000007000007947 */ /* 0x000fea0003800000 */
.L_x_1:
[----:B------:R-:W-:Y:S01]  /*0290*/  MOV R0, 0x3c80f082 ;  /* 0x3c80f08200007802 */ /* 0x000fe20000000f00 */
[----:B------:R-:W-:-:S04]  /*02a0*/  FMUL R13, R12, R12 ;  /* 0x0000000c0c0d7220 */ /* 0x000fc80000400000 */
[----:B------:R-:W-:-:S04]  /*02b0*/  FFMA.FTZ R0, R13, R0, -0.052303962409496307373 ;  /* 0xbd563cae0d007423 */ /* 0x000fc80000010000 */
[----:B------:R-:W-:-:S04]  /*02c0*/  FFMA.FTZ R0, R13, R0, 0.1331529766321182251 ;  /* 0x3e0859410d007423 */ /* 0x000fc80000010000 */
[----:B------:R-:W-:-:S04]  /*02d0*/  FFMA.FTZ R0, R13, R0, -0.33332768082618713379 ;  /* 0xbeaaa9ed0d007423 */ /* 0x000fc80000010000 */
[----:B------:R-:W-:-:S04]  /*02e0*/  FFMA.FTZ R13, R13, R0, RZ ;  /* 0x000000000d0d7223 */ /* 0x000fc800000100ff */
[----:B------:R-:W-:-:S02]  /*02f0*/  FFMA.FTZ R6, R12, R13, R12 ;  /* 0x0000000d0c067223 */ /* 0x000fc4000001000c */
.L_x_2:
[----:B------:R-:W-:Y:S05]  /*0300*/  BSYNC B0 ;  /* 0x0000000000007941 */ /* 0x000fea0003800000 */
.L_x_0:
[----:B------:R-:W-:Y:S01]  /*0310*/  FADD.FTZ R14, |R11|, -RZ ;  /* 0x800000ff0b0e7221 */ /* 0x000fe20000010200 */
[----:B------:R-:W-:Y:S01]  /*0320*/  BSSY B0, `(.L_x_3) ;  /* 0x0000017000007945 */ /* 0x000fe20003800000 */
[----:B------:R-:W-:Y:S01]  /*0330*/  FMUL R10, R10, 0.0625 ;  /* 0x3d8000000a0a7820 */ /* 0x000fe20000400000 */
[----:B------:R-:W-:Y:S01]  /*0340*/  FMUL R9, R9, 0.019999999552965164185 ;  /* 0x3ca3d70a09097820 */ /* 0x000fe20000400000 */
[----:B------:R-:W-:Y:S02]  /*0350*/  SHF.L.U32 R8, R7, 0x10, RZ ;  /* 0x0000001007087819 */ /* 0x000fe400000006ff */
[----:B------:R-:W-:-:S13]  /*0360*/  FSETP.GE.AND P0, PT, R14, 0.60000002384185791016, PT ;  /* 0x3f19999a0e00780b */ /* 0x000fda0003f06000 */
        /* <DEDUP_REMOVED lines=11> */
.L_x_4:
[----:B------:R-:W-:Y:S01]  /*0420*/  MOV R0, 0x3c80f082 ;  /* 0x3c80f08200007802 */ /* 0x000fe20000000f00 */
[----:B------:R-:W-:-:S04]  /*0430*/  FMUL R13, R11, R11 ;  /* 0x0000000b0b0d7220 */ /* 0x000fc80000400000 */
[----:B------:R-:W-:-:S04]  /*0440*/  FFMA.FTZ R0, R13, R0, -0.052303962409496307373 ;  /* 0xbd563cae0d007423 */ /* 0x000fc80000010000 */
[----:B------:R-:W-:-:S04]  /*0450*/  FFMA.FTZ R0, R13, R0, 0.1331529766321182251 ;  /* 0x3e0859410d007423 */ /* 0x000fc80000010000 */
[----:B------:R-:W-:-:S04]  /*0460*/  FFMA.FTZ R0, R13, R0, -0.33332768082618713379 ;  /* 0xbeaaa9ed0d007423 */ /* 0x000fc80000010000 */
[----:B------:R-:W-:-:S04]  /*0470*/  FFMA.FTZ R0, R13, R0, RZ ;  /* 0x000000000d007223 */ /* 0x000fc800000100ff */
[----:B------:R-:W-:-:S02]  /*0480*/  FFMA.FTZ R11, R11, R0, R11 ;  /* 0x000000000b0b7223 */ /* 0x000fc4000001000b */
.L_x_5:
[----:B------:R-:W-:Y:S05]  /*0490*/  BSYNC B0 ;  /* 0x0000000000007941 */ /* 0x000fea0003800000 */
.L_x_3:
[----:B------:R-:W-:Y:S01]  /*04a0*/  FADD.FTZ R14, |R4|, -RZ ;  /* 0x800000ff040e7221 */ /* 0x000fe20000010200 */
[----:B------:R-:W-:Y:S01]  /*04b0*/  PRMT R0, R7, 0x7632, R0 ;  /* 0x0000763207007816 */ /* 0x000fe20000000000 */
[----:B------:R-:W-:Y:S01]  /*04c0*/  BSSY B0, `(.L_x_6) ;  /* 0x0000016000007945 */ /* 0x000fe20003800000 */
[----:B------:R-:W-:Y:S02]  /*04d0*/  FMUL R7, R5, 0.019999999552965164185 ;  /* 0x3ca3d70a05077820 */ /* 0x000fe40000400000 */
[----:B------:R-:W-:Y:S02]  /*04e0*/  FSETP.GE.AND P0, PT, R14, 0.60000002384185791016, PT ;  /* 0x3f19999a0e00780b */ /* 0x000fe40003f06000 */
[----:B------:R-:W-:-:S11]  /*04f0*/  SHF.L.U32 R5, R0, 0x10, RZ ;  /* 0x0000001000057819 */ /* 0x000fd600000006ff */
        /* <DEDUP_REMOVED lines=11> */
.L_x_7:
[----:B------:R-:W-:Y:S01]  /*05b0*/  MOV R0, 0x3c80f082 ;  /* 0x3c80f08200007802 */ /* 0x000fe20000000f00 */
[----:B------:R-:W-:-:S04]  /*05c0*/  FMUL R13, R4, R4 ;  /* 0x00000004040d7220 */ /* 0x000fc80000400000 */
[----:B------:R-:W-:-:S04]  /*05d0*/  FFMA.FTZ R0, R13, R0, -0.052303962409496307373 ;  /* 0xbd563cae0d007423 */ /* 0x000fc80000010000 */
[----:B------:R-:W-:-:S04]  /*05e0*/  FFMA.FTZ R0, R13, R0, 0.1331529766321182251 ;  /* 0x3e0859410d007423 */ /* 0x000fc80000010000 */
[----:B------:R-:W-:-:S04]  /*05f0*/  FFMA.FTZ R0, R13, R0, -0.33332768082618713379 ;  /* 0xbeaaa9ed0d007423 */ /* 0x000fc80000010000 */
[----:B------:R-:W-:-:S04]  /*0600*/  FFMA.FTZ R13, R13, R0, RZ ;  /* 0x000000000d0d7223 */ /* 0x000fc800000100ff */
[----:B------:R-:W-:-:S02]  /*0610*/  FFMA.FTZ R4, R4, R13, R4 ;  /* 0x0000000d04047223 */ /* 0x000fc40000010004 */
.L_x_8:
[----:B------:R-:W-:Y:S05]  /*0620*/  BSYNC B0 ;  /* 0x0000000000007941 */ /* 0x000fea0003800000 */
.L_x_6:
[----:B------:R-:W-:Y:S01]  /*0630*/  FADD.FTZ R14, |R9|, -RZ ;  /* 0x800000ff090e7221 */ /* 0x000fe20000010200 */
[----:B------:R-:W-:Y:S01]  /*0640*/  BSSY B0, `(.L_x_9) ;  /* 0x0000015000007945 */ /* 0x000fe20003800000 */
[----:B------:R-:W-:-:S03]  /*0650*/  FMUL R10, R10, 0.019999999552965164185 ;  /* 0x3ca3d70a0a0a7820 */ /* 0x000fc60000400000 */
        /* <DEDUP_REMOVED lines=12> */
.L_x_10:
[----:B------:R-:W-:Y:S01]  /*0720*/  MOV R0, 0x3c80f082 ;  /* 0x3c80f08200007802 */ /* 0x000fe20000000f00 */
[----:B------:R-:W-:-:S04]  /*0730*/  FMUL R13, R9, R9 ;  /* 0x00000009090d7220 */ /* 0x000fc80000400000 */
[----:B------:R-:W-:-:S04]  /*0740*/  FFMA.FTZ R0, R13, R0, -0.052303962409496307373 ;  /* 0xbd563cae0d007423 */ /* 0x000fc80000010000 */
[----:B------:R-:W-:-:S04]  /*0750*/  FFMA.FTZ R0, R13, R0, 0.1331529766321182251 ;  /* 0x3e0859410d007423 */ /* 0x000fc80000010000 */
[----:B------:R-:W-:-:S04]  /*0760*/  FFMA.FTZ R0, R13, R0, -0.33332768082618713379 ;  /* 0xbeaaa9ed0d007423 */ /* 0x000fc80000010000 */
[----:B------:R-:W-:-:S04]  /*0770*/  FFMA.FTZ R0, R13, R0, RZ ;  /* 0x000000000d007223 */ /* 0x000fc800000100ff */
[----:B------:R-:W-:-:S02]  /*0780*/  FFMA.FTZ R9, R9, R0, R9 ;  /* 0x0000000009097223 */ /* 0x000fc40000010009 */
.L_x_11:
[----:B------:R-:W-:Y:S05]  /*0790*/  BSYNC B0 ;  /* 0x0000000000007941 */ /* 0x000fea0003800000 */
.L_x_9:
[----:B------:R-:W-:Y:S01]  /*07a0*/  FADD.FTZ R14, |R7|, -RZ ;  /* 0x800000ff070e7221 */ /* 0x000fe20000010200 */
[----:B------:R-:W-:Y:S04]  /*07b0*/  BSSY B0, `(.L_x_12) ;  /* 0x0000014000007945 */ /* 0x000fe80003800000 */
        /* <DEDUP_REMOVED lines=12> */
.L_x_13:
[----:B------:R-:W-:Y:S01]  /*0880*/  MOV R0, 0x3c80f082 ;  /* 0x3c80f08200007802 */ /* 0x000fe20000000f00 */
[----:B------:R-:W-:-:S04]  /*0890*/  FMUL R13, R7, R7 ;  /* 0x00000007070d7220 */ /* 0x000fc80000400000 */
[----:B------:R-:W-:-:S04]  /*08a0*/  FFMA.FTZ R0, R13, R0, -0.052303962409496307373 ;  /* 0xbd563cae0d007423 */ /* 0x000fc80000010000 */
[----:B------:R-:W-:-:S04]  /*08b0*/  FFMA.FTZ R0, R13, R0, 0.1331529766321182251 ;  /* 0x3e0859410d007423 */ /* 0x000fc80000010000 */
[----:B------:R-:W-:-:S04]  /*08c0*/  FFMA.FTZ R0, R13, R0, -0.33332768082618713379 ;  /* 0xbeaaa9ed0d007423 */ /* 0x000fc80000010000 */
[----:B------:R-:W-:-:S04]  /*08d0*/  FFMA.FTZ R0, R13, R0, RZ ;  /* 0x000000000d007223 */ /* 0x000fc800000100ff */
[----:B------:R-:W-:-:S02]  /*08e0*/  FFMA.FTZ R7, R7, R0, R7 ;  /* 0x0000000007077223 */ /* 0x000fc40000010007 */
.L_x_14:
[----:B------:R-:W-:Y:S05]  /*08f0*/  BSYNC B0 ;  /* 0x0000000000007941 */ /* 0x000fea0003800000 */
.L_x_12:
[----:B------:R-:W-:Y:S01]  /*0900*/  FADD.FTZ R14, |R10|, -RZ ;  /* 0x800000ff0a0e7221 */ /* 0x000fe20000010200 */
[----:B------:R-:W-:Y:S01]  /*0910*/  FMUL R8, R8, 0.0625 ;  /* 0x3d80000008087820 */ /* 0x000fe20000400000 */
[----:B------:R-:W-:Y:S03]  /*0920*/  BSSY B0, `(.L_x_15) ;  /* 0x0000015000007945 */ /* 0x000fe60003800000 */
[----:B------:R-:W-:Y:S01]  /*0930*/  FSETP.GE.AND P0, PT, R14, 0.60000002384185791016, PT ;  /* 0x3f19999a0e00780b */ /* 0x000fe20003f06000 */
[----:B------:R-:W-:-:S12]  /*0940*/  FMUL R8, R8, 0.019999999552965164185 ;  /* 0x3ca3d70a08087820 */ /* 0x000fd80000400000 */
        /* <DEDUP_REMOVED lines=11> */
.L_x_16:
[----:B------:R-:W-:Y:S01]  /*0a00*/  MOV R0, 0x3c80f082 ;  /* 0x3c80f08200007802 */ /* 0x000fe20000000f00 */
[----:B------:R-:W-:-:S04]  /*0a10*/  FMUL R13, R10, R10 ;  /* 0x0000000a0a0d7220 */ /* 0x000fc80000400000 */
[----:B------:R-:W-:-:S04]  /*0a20*/  FFMA.FTZ R0, R13, R0, -0.052303962409496307373 ;  /* 0xbd563cae0d007423 */ /* 0x000fc80000010000 */
[----:B------:R-:W-:-:S04]  /*0a30*/  FFMA.FTZ R0, R13, R0, 0.1331529766321182251 ;  /* 0x3e0859410d007423 */ /* 0x000fc80000010000 */
[----:B------:R-:W-:-:S04]  /*0a40*/  FFMA.FTZ R0, R13, R0, -0.33332768082618713379 ;  /* 0xbeaaa9ed0d007423 */ /* 0x000fc80000010000 */
[----:B------:R-:W-:-:S04]  /*0a50*/  FFMA.FTZ R13, R13, R0, RZ ;  /* 0x000000000d0d7223 */ /* 0x000fc800000100ff */
[----:B------:R-:W-:-:S02]  /*0a60*/  FFMA.FTZ R10, R10, R13, R10 ;  /* 0x0000000d0a0a7223 */ /* 0x000fc4000001000a */
.L_x_17:
[----:B------:R-:W-:Y:S05]  /*0a70*/  BSYNC B0 ;  /* 0x0000000000007941 */ /* 0x000fea0003800000 */
.L_x_15:
        /* <DEDUP_REMOVED lines=16> */
.L_x_19:
[----:B------:R-:W-:Y:S01]  /*0b80*/  MOV R0, 0x3c80f082 ;  /* 0x3c80f08200007802 */ /* 0x000fe20000000f00 */
[----:B------:R-:W-:-:S04]  /*0b90*/  FMUL R13, R8, R8 ;  /* 0x00000008080d7220 */ /* 0x000fc80000400000 */
[----:B------:R-:W-:-:S04]  /*0ba0*/  FFMA.FTZ R0, R13, R0, -0.052303962409496307373 ;  /* 0xbd563cae0d007423 */ /* 0x000fc80000010000 */
[----:B------:R-:W-:-:S04]  /*0bb0*/  FFMA.FTZ R0, R13, R0, 0.1331529766321182251 ;  /* 0x3e0859410d007423 */ /* 0x000fc80000010000 */
[----:B------:R-:W-:-:S04]  /*0bc0*/  FFMA.FTZ R0, R13, R0, -0.33332768082618713379 ;  /* 0xbeaaa9ed0d007423 */ /* 0x000fc80000010000 */
[----:B------:R-:W-:-:S04]  /*0bd0*/  FFMA.FTZ R13, R13, R0, RZ ;  /* 0x000000000d0d7223 */ /* 0x000fc800000100ff */
[----:B------:R-:W-:-:S02]  /*0be0*/  FFMA.FTZ R8, R13, R8, R8 ;  /* 0x000000080d087223 */ /* 0x000fc40000010008 */
.L_x_20:
[----:B------:R-:W-:Y:S05]  /*0bf0*/  BSYNC B0 ;  /* 0x0000000000007941 */ /* 0x000fea0003800000 */
.L_x_18:
        /* <DEDUP_REMOVED lines=14> */
.L_x_22:
[----:B------:R-:W-:Y:S01]  /*0ce0*/  MOV R0, 0x3c80f082 ;  /* 0x3c80f08200007802 */ /* 0x000fe20000000f00 */
[----:B------:R-:W-:-:S04]  /*0cf0*/  FMUL R13, R5, R5 ;  /* 0x00000005050d7220 */ /* 0x000fc80000400000 */
[----:B------:R-:W-:-:S04]  /*0d00*/  FFMA.FTZ R0, R13, R0, -0.052303962409496307373 ;  /* 0xbd563cae0d007423 */ /* 0x000fc80000010000 */
[----:B------:R-:W-:-:S04]  /*0d10*/  FFMA.FTZ R0, R13, R0, 0.1331529766321182251 ;  /* 0x3e0859410d007423 */ /* 0x000fc80000010000 */
[----:B------:R-:W-:-:S04]  /*0d20*/  FFMA.FTZ R0, R13, R0, -0.33332768082618713379 ;  /* 0xbeaaa9ed0d007423 */ /* 0x000fc80000010000 */
[----:B------:R-:W-:-:S04]  /*0d30*/  FFMA.FTZ R0, R13, R0, RZ ;  /* 0x000000000d007223 */ /* 0x000fc800000100ff */
[----:B------:R-:W-:-:S02]  /*0d40*/  FFMA.FTZ R5, R0, R5, R5 ;  /* 0x0000000500057223 */ /* 0x000fc40000010005 */
.L_x_23:
[----:B------:R-:W-:Y:S05]  /*0d50*/  BSYNC B0 ;  /* 0x0000000000007941 */ /* 0x000fea0003800000 */
.L_x_21:
[----:B------:R-:W-:Y:S02]  /*0d60*/  F2FP.BF16.F32.PACK_AB R12, R11, R6 ;  /* 0x000000060b0c723e */ /* 0x000fe400000010ff */
[----:B------:R-:W-:Y:S02]  /*0d70*/  F2FP.BF16.F32.PACK_AB R13, R9, R4 ;  /* 0x00000004090d723e */ /* 0x000fe400000010ff */
[----:B------:R-:W-:Y:S02]  /*0d80*/  F2FP.BF16.F32.PACK_AB R14, R10, R7 ;  /* 0x000000070a0e723e */ /* 0x000fe400000010ff */
[----:B------:R-:W-:-:S05]  /*0d90*/  F2FP.BF16.F32.PACK_AB R15, R5, R8 ;  /* 0x00000008050f723e */ /* 0x000fca00000010ff */
[----:B------:R-:W-:Y:S01]  /*0da0*/  STG.E.128 [R2.64], R12 ;  /* 0x0000000c02007986 */ /* 0x000fe2000c101d04 */
[----:B------:R-:W-:Y:S05]  /*0db0*/  EXIT ;  /* 0x000000000000794d */ /* 0x000fea0003800000 */
.L_x_24:
[----:B------:R-:W-:-:S00]  /*0dc0*/  BRA `(.L_x_24) ;  /* 0xfffffff000007947 */ /* 0x000fc0000383ffff */
[----:B------:R-:W-:-:S00]  /*0dd0*/  NOP ;  /* 0x0000000000007918 */ /* 0x000fc00000000000 */
        /* <DEDUP_REMOVED lines=10> */
.L_x_25:


//--------------------- .nv.global.init           --------------------------
	.section	.nv.global.init,"aw",@progbits
.nv.global.init:
	.type		_$_str,@object
	.size		_$_str,(.L_0 - _$_str)
_$_str:
        /*0000*/ 	.byte	0x5f, 0x5f, 0x43, 0x55, 0x44, 0x41, 0x5f, 0x46, 0x54, 0x5a, 0x00
.L_0:
